//
// Generated by NVIDIA NVVM Compiler
//
// Compiler Build ID: CL-36424714
// Cuda compilation tools, release 13.0, V13.0.88
// Based on NVVM 20.0.0
//

.version 9.0
.target sm_100
.address_size 64

	// .globl	_Z20processConceptKernelPiS_i

.visible .entry _Z20processConceptKernelPiS_i(
	.param .u64 .ptr .align 1 _Z20processConceptKernelPiS_i_param_0,
	.param .u64 .ptr .align 1 _Z20processConceptKernelPiS_i_param_1,
	.param .u32 _Z20processConceptKernelPiS_i_param_2
)
{
	.reg .pred 	%p<2>;
	.reg .b32 	%r<7>;
	.reg .b64 	%rd<8>;

	ld.param.u64 	%rd1, [_Z20processConceptKernelPiS_i_param_0];
	ld.param.u64 	%rd2, [_Z20processConceptKernelPiS_i_param_1];
	ld.param.u32 	%r2, [_Z20processConceptKernelPiS_i_param_2];
	mov.u32 	%r3, %ctaid.x;
	mov.u32 	%r4, %ntid.x;
	mov.u32 	%r5, %tid.x;
	mad.lo.s32 	%r1, %r3, %r4, %r5;
	setp.ge.s32 	%p1, %r1, %r2;
	@%p1 bra 	$L__BB0_2;
	cvta.to.global.u64 	%rd3, %rd1;
	cvta.to.global.u64 	%rd4, %rd2;
	mul.wide.s32 	%rd5, %r1, 4;
	add.s64 	%rd6, %rd3, %rd5;
	ld.global.u32 	%r6, [%rd6];
	add.s64 	%rd7, %rd4, %rd5;
	st.global.u32 	[%rd7], %r6;
$L__BB0_2:
	ret;

}
	// .globl	_Z16makeExtentKernelPiS_S_iii
.visible .entry _Z16makeExtentKernelPiS_S_iii(
	.param .u64 .ptr .align 1 _Z16makeExtentKernelPiS_S_iii_param_0,
	.param .u64 .ptr .align 1 _Z16makeExtentKernelPiS_S_iii_param_1,
	.param .u64 .ptr .align 1 _Z16makeExtentKernelPiS_S_iii_param_2,
	.param .u32 _Z16makeExtentKernelPiS_S_iii_param_3,
	.param .u32 _Z16makeExtentKernelPiS_S_iii_param_4,
	.param .u32 _Z16makeExtentKernelPiS_S_iii_param_5
)
{
	.reg .pred 	%p<4>;
	.reg .b32 	%r<12>;
	.reg .b64 	%rd<13>;

	ld.param.u64 	%rd2, [_Z16makeExtentKernelPiS_S_iii_param_0];
	ld.param.u64 	%rd3, [_Z16makeExtentKernelPiS_S_iii_param_1];
	ld.param.u64 	%rd4, [_Z16makeExtentKernelPiS_S_iii_param_2];
	ld.param.u32 	%r2, [_Z16makeExtentKernelPiS_S_iii_param_3];
	ld.param.u32 	%r4, [_Z16makeExtentKernelPiS_S_iii_param_4];
	ld.param.u32 	%r3, [_Z16makeExtentKernelPiS_S_iii_param_5];
	mov.u32 	%r5, %ctaid.x;
	mov.u32 	%r6, %ntid.x;
	mov.u32 	%r7, %tid.x;
	mad.lo.s32 	%r1, %r5, %r6, %r7;
	setp.ge.s32 	%p1, %r1, %r4;
	@%p1 bra 	$L__BB1_4;
	cvta.to.global.u64 	%rd5, %rd2;
	cvta.to.global.u64 	%rd6, %rd4;
	mul.wide.s32 	%rd7, %r1, 4;
	add.s64 	%rd1, %rd5, %rd7;
	mov.b32 	%r8, -1;
	st.global.u32 	[%rd1], %r8;
	mad.lo.s32 	%r9, %r3, %r1, %r2;
	mul.wide.s32 	%rd8, %r9, 4;
	add.s64 	%rd9, %rd6, %rd8;
	ld.global.u32 	%r10, [%rd9];
	setp.ne.s32 	%p2, %r10, 1;
	@%p2 bra 	$L__BB1_4;
	cvta.to.global.u64 	%rd10, %rd3;
	add.s64 	%rd12, %rd10, %rd7;
	ld.global.u32 	%r11, [%rd12];
	setp.eq.s32 	%p3, %r11, -1;
	@%p3 bra 	$L__BB1_4;
	st.global.u32 	[%rd1], %r1;
$L__BB1_4:
	ret;

}
	// .globl	_Z29makeIntentKernelOnExtentEmptyPiS_i
.visible .entry _Z29makeIntentKernelOnExtentEmptyPiS_i(
	.param .u64 .ptr .align 1 _Z29makeIntentKernelOnExtentEmptyPiS_i_param_0,
	.param .u64 .ptr .align 1 _Z29makeIntentKernelOnExtentEmptyPiS_i_param_1,
	.param .u32 _Z29makeIntentKernelOnExtentEmptyPiS_i_param_2
)
{


	ret;

}
	// .globl	_Z16makeIntentKernelPiS_S_iii
.visible .entry _Z16makeIntentKernelPiS_S_iii(
	.param .u64 .ptr .align 1 _Z16makeIntentKernelPiS_S_iii_param_0,
	.param .u64 .ptr .align 1 _Z16makeIntentKernelPiS_S_iii_param_1,
	.param .u64 .ptr .align 1 _Z16makeIntentKernelPiS_S_iii_param_2,
	.param .u32 _Z16makeIntentKernelPiS_S_iii_param_3,
	.param .u32 _Z16makeIntentKernelPiS_S_iii_param_4,
	.param .u32 _Z16makeIntentKernelPiS_S_iii_param_5
)
{
	.reg .pred 	%p<7>;
	.reg .b32 	%r<18>;
	.reg .b64 	%rd<17>;

	ld.param.u64 	%rd6, [_Z16makeIntentKernelPiS_S_iii_param_0];
	ld.param.u64 	%rd4, [_Z16makeIntentKernelPiS_S_iii_param_1];
	ld.param.u64 	%rd5, [_Z16makeIntentKernelPiS_S_iii_param_2];
	ld.param.u32 	%r4, [_Z16makeIntentKernelPiS_S_iii_param_3];
	ld.param.u32 	%r5, [_Z16makeIntentKernelPiS_S_iii_param_4];
	ld.param.u32 	%r6, [_Z16makeIntentKernelPiS_S_iii_param_5];
	cvta.to.global.u64 	%rd1, %rd6;
	mov.u32 	%r7, %ctaid.x;
	mov.u32 	%r8, %ntid.x;
	mov.u32 	%r9, %tid.x;
	mad.lo.s32 	%r1, %r7, %r8, %r9;
	setp.ge.s32 	%p1, %r1, %r6;
	@%p1 bra 	$L__BB3_10;
	setp.eq.s32 	%p2, %r4, %r5;
	@%p2 bra 	$L__BB3_9;
	setp.lt.s32 	%p3, %r5, 1;
	@%p3 bra 	$L__BB3_7;
	cvta.to.global.u64 	%rd2, %rd4;
	cvta.to.global.u64 	%rd3, %rd5;
	mov.b32 	%r17, 0;
$L__BB3_4:
	mul.wide.u32 	%rd7, %r17, 4;
	add.s64 	%rd8, %rd2, %rd7;
	ld.global.u32 	%r11, [%rd8];
	setp.eq.s32 	%p4, %r11, -1;
	@%p4 bra 	$L__BB3_6;
	mad.lo.s32 	%r12, %r17, %r6, %r1;
	mul.wide.s32 	%rd9, %r12, 4;
	add.s64 	%rd10, %rd3, %rd9;
	ld.global.u32 	%r13, [%rd10];
	setp.ne.s32 	%p5, %r13, 1;
	@%p5 bra 	$L__BB3_8;
$L__BB3_6:
	add.s32 	%r17, %r17, 1;
	setp.ne.s32 	%p6, %r17, %r5;
	@%p6 bra 	$L__BB3_4;
$L__BB3_7:
	mul.wide.s32 	%rd13, %r1, 4;
	add.s64 	%rd14, %rd1, %rd13;
	mov.b32 	%r15, 1;
	st.global.u32 	[%rd14], %r15;
	bra.uni 	$L__BB3_10;
$L__BB3_8:
	mul.wide.s32 	%rd11, %r1, 4;
	add.s64 	%rd12, %rd1, %rd11;
	mov.b32 	%r14, 0;
	st.global.u32 	[%rd12], %r14;
	bra.uni 	$L__BB3_10;
$L__BB3_9:
	mul.wide.s32 	%rd15, %r1, 4;
	add.s64 	%rd16, %rd1, %rd15;
	mov.b32 	%r16, 1;
	st.global.u32 	[%rd16], %r16;
$L__BB3_10:
	ret;

}
	// .globl	_Z16canonicityKernelPiS_S_S_S_S_i
.visible .entry _Z16canonicityKernelPiS_S_S_S_S_i(
	.param .u64 .ptr .align 1 _Z16canonicityKernelPiS_S_S_S_S_i_param_0,
	.param .u64 .ptr .align 1 _Z16canonicityKernelPiS_S_S_S_S_i_param_1,
	.param .u64 .ptr .align 1 _Z16canonicityKernelPiS_S_S_S_S_i_param_2,
	.param .u64 .ptr .align 1 _Z16canonicityKernelPiS_S_S_S_S_i_param_3,
	.param .u64 .ptr .align 1 _Z16canonicityKernelPiS_S_S_S_S_i_param_4,
	.param .u64 .ptr .align 1 _Z16canonicityKernelPiS_S_S_S_S_i_param_5,
	.param .u32 _Z16canonicityKernelPiS_S_S_S_S_i_param_6
)
{
	.reg .pred 	%p<4>;
	.reg .b32 	%r<16>;
	.reg .b64 	%rd<25>;

	ld.param.u64 	%rd7, [_Z16canonicityKernelPiS_S_S_S_S_i_param_0];
	ld.param.u64 	%rd3, [_Z16canonicityKernelPiS_S_S_S_S_i_param_1];
	ld.param.u64 	%rd8, [_Z16canonicityKernelPiS_S_S_S_S_i_param_2];
	ld.param.u64 	%rd4, [_Z16canonicityKernelPiS_S_S_S_S_i_param_3];
	ld.param.u64 	%rd5, [_Z16canonicityKernelPiS_S_S_S_S_i_param_4];
	ld.param.u64 	%rd6, [_Z16canonicityKernelPiS_S_S_S_S_i_param_5];
	ld.param.u32 	%r2, [_Z16canonicityKernelPiS_S_S_S_S_i_param_6];
	cvta.to.global.u64 	%rd1, %rd8;
	cvta.to.global.u64 	%rd2, %rd7;
	mov.u32 	%r3, %ctaid.x;
	mov.u32 	%r4, %ntid.x;
	mov.u32 	%r5, %tid.x;
	mad.lo.s32 	%r1, %r3, %r4, %r5;
	setp.ge.s32 	%p1, %r1, %r2;
	@%p1 bra 	$L__BB4_7;
	cvta.to.global.u64 	%rd9, %rd5;
	mul.wide.s32 	%rd10, %r1, 4;
	add.s64 	%rd11, %rd9, %rd10;
	ld.global.u32 	%r6, [%rd11];
	setp.ne.s32 	%p2, %r6, 1;
	@%p2 bra 	$L__BB4_3;
	cvta.to.global.u64 	%rd14, %rd3;
	ld.global.u32 	%r8, [%rd14];
	add.s32 	%r9, %r8, 1;
	st.global.u32 	[%rd14], %r9;
	add.s64 	%rd16, %rd2, %rd10;
	mov.b32 	%r10, 1;
	st.global.u32 	[%rd16], %r10;
	bra.uni 	$L__BB4_4;
$L__BB4_3:
	add.s64 	%rd13, %rd2, %rd10;
	mov.b32 	%r7, 0;
	st.global.u32 	[%rd13], %r7;
$L__BB4_4:
	cvta.to.global.u64 	%rd17, %rd6;
	add.s64 	%rd19, %rd17, %rd10;
	ld.global.u32 	%r11, [%rd19];
	setp.ne.s32 	%p3, %r11, 1;
	@%p3 bra 	$L__BB4_6;
	cvta.to.global.u64 	%rd22, %rd4;
	ld.global.u32 	%r13, [%rd22];
	add.s32 	%r14, %r13, 1;
	st.global.u32 	[%rd22], %r14;
	add.s64 	%rd24, %rd1, %rd10;
	mov.b32 	%r15, 1;
	st.global.u32 	[%rd24], %r15;
	bra.uni 	$L__BB4_7;
$L__BB4_6:
	add.s64 	%rd21, %rd1, %rd10;
	mov.b32 	%r12, 0;
	st.global.u32 	[%rd21], %r12;
$L__BB4_7:
	ret;

}
	// .globl	_Z24canonicityKernelSetCheckPiS_Pbi
.visible .entry _Z24canonicityKernelSetCheckPiS_Pbi(
	.param .u64 .ptr .align 1 _Z24canonicityKernelSetCheckPiS_Pbi_param_0,
	.param .u64 .ptr .align 1 _Z24canonicityKernelSetCheckPiS_Pbi_param_1,
	.param .u64 .ptr .align 1 _Z24canonicityKernelSetCheckPiS_Pbi_param_2,
	.param .u32 _Z24canonicityKernelSetCheckPiS_Pbi_param_3
)
{
	.reg .pred 	%p<4>;
	.reg .b16 	%rs<3>;
	.reg .b32 	%r<8>;
	.reg .b64 	%rd<10>;

	ld.param.u64 	%rd2, [_Z24canonicityKernelSetCheckPiS_Pbi_param_0];
	ld.param.u64 	%rd3, [_Z24canonicityKernelSetCheckPiS_Pbi_param_1];
	ld.param.u64 	%rd4, [_Z24canonicityKernelSetCheckPiS_Pbi_param_2];
	ld.param.u32 	%r2, [_Z24canonicityKernelSetCheckPiS_Pbi_param_3];
	cvta.to.global.u64 	%rd1, %rd4;
	mov.u32 	%r3, %ctaid.x;
	mov.u32 	%r4, %ntid.x;
	mov.u32 	%r5, %tid.x;
	mad.lo.s32 	%r1, %r3, %r4, %r5;
	setp.ge.s32 	%p1, %r1, %r2;
	@%p1 bra 	$L__BB5_4;
	ld.global.u8 	%rs1, [%rd1];
	setp.eq.s16 	%p2, %rs1, 0;
	@%p2 bra 	$L__BB5_4;
	cvta.to.global.u64 	%rd5, %rd2;
	mul.wide.s32 	%rd6, %r1, 4;
	add.s64 	%rd7, %rd5, %rd6;
	ld.global.u32 	%r6, [%rd7];
	cvta.to.global.u64 	%rd8, %rd3;
	add.s64 	%rd9, %rd8, %rd6;
	ld.global.u32 	%r7, [%rd9];
	setp.eq.s32 	%p3, %r6, %r7;
	@%p3 bra 	$L__BB5_4;
	mov.b16 	%rs2, 0;
	st.global.u8 	[%rd1], %rs2;
$L__BB5_4:
	ret;

}


// ===== COMPILED SASS (sm_100) =====

	.target	sm_100

	.elftype	@"ET_EXEC"


//--------------------- .note.nv.tkinfo           --------------------------
	.section	.note.nv.tkinfo,"",@"SHT_NOTE"
	.sectionflags	@"SHF_NOTE_NV_TKINFO"
	.tkinfo
        /*0018*/ 	.word	0x00000002
        /*0030*/ 	.string	""
        /*0030*/ 	.string	"ptxas"
        /*0030*/ 	.string	"Cuda compilation tools, release 13.0, V13.0.88"
        /*0030*/ 	.string	"Build cuda_13.0.r13.0/compiler.36424714_0"
        /*0030*/ 	.string	"-arch sm_100 -m 64 "



//--------------------- .note.nv.cuinfo           --------------------------
	.section	.note.nv.cuinfo,"",@"SHT_NOTE"
	.sectionflags	@"SHF_NOTE_NV_CUINFO"
        /*0018*/ 	.short	0x0002
        /*001a*/ 	.short	0x0064
        /*001c*/ 	.short	0x0082
	.zero		2


//--------------------- .nv.info                  --------------------------
	.section	.nv.info,"",@"SHT_CUDA_INFO"
	.align	4


	//----- nvinfo : EIATTR_REGCOUNT
	.align		4
        /*0000*/ 	.byte	0x04, 0x2f
        /*0002*/ 	.short	(.L_1 - .L_0)
	.align		4
.L_0:
        /*0004*/ 	.word	index@(_Z20processConceptKernelPiS_i)
        /*0008*/ 	.word	0x0000000a


	//----- nvinfo : EIATTR_FRAME_SIZE
	.align		4
.L_1:
        /*000c*/ 	.byte	0x04, 0x11
        /*000e*/ 	.short	(.L_3 - .L_2)
	.align		4
.L_2:
        /*0010*/ 	.word	index@(_Z20processConceptKernelPiS_i)
        /*0014*/ 	.word	0x00000000


	//----- nvinfo : EIATTR_REGCOUNT
	.align		4
.L_3:
        /*0018*/ 	.byte	0x04, 0x2f
        /*001a*/ 	.short	(.L_5 - .L_4)
	.align		4
.L_4:
        /*001c*/ 	.word	index@(_Z16makeExtentKernelPiS_S_iii)
        /*0020*/ 	.word	0x0000000e


	//----- nvinfo : EIATTR_FRAME_SIZE
	.align		4
.L_5:
        /*0024*/ 	.byte	0x04, 0x11
        /*0026*/ 	.short	(.L_7 - .L_6)
	.align		4
.L_6:
        /*0028*/ 	.word	index@(_Z16makeExtentKernelPiS_S_iii)
        /*002c*/ 	.word	0x00000000


	//----- nvinfo : EIATTR_REGCOUNT
	.align		4
.L_7:
        /*0030*/ 	.byte	0x04, 0x2f
        /*0032*/ 	.short	(.L_9 - .L_8)
	.align		4
.L_8:
        /*0034*/ 	.word	index@(_Z29makeIntentKernelOnExtentEmptyPiS_i)
        /*0038*/ 	.word	0x00000004


	//----- nvinfo : EIATTR_FRAME_SIZE
	.align		4
.L_9:
        /*003c*/ 	.byte	0x04, 0x11
        /*003e*/ 	.short	(.L_11 - .L_10)
	.align		4
.L_10:
        /*0040*/ 	.word	index@(_Z29makeIntentKernelOnExtentEmptyPiS_i)
        /*0044*/ 	.word	0x00000000


	//----- nvinfo : EIATTR_REGCOUNT
	.align		4
.L_11:
        /*0048*/ 	.byte	0x04, 0x2f
        /*004a*/ 	.short	(.L_13 - .L_12)
	.align		4
.L_12:
        /*004c*/ 	.word	index@(_Z16makeIntentKernelPiS_S_iii)
        /*0050*/ 	.word	0x0000000c


	//----- nvinfo : EIATTR_FRAME_SIZE
	.align		4
.L_13:
        /*0054*/ 	.byte	0x04, 0x11
        /*0056*/ 	.short	(.L_15 - .L_14)
	.align		4
.L_14:
        /*0058*/ 	.word	index@(_Z16makeIntentKernelPiS_S_iii)
        /*005c*/ 	.word	0x00000000


	//----- nvinfo : EIATTR_REGCOUNT
	.align		4
.L_15:
        /*0060*/ 	.byte	0x04, 0x2f
        /*0062*/ 	.short	(.L_17 - .L_16)
	.align		4
.L_16:
        /*0064*/ 	.word	index@(_Z16canonicityKernelPiS_S_S_S_S_i)
        /*0068*/ 	.word	0x00000016


	//----- nvinfo : EIATTR_FRAME_SIZE
	.align		4
.L_17:
        /*006c*/ 	.byte	0x04, 0x11
        /*006e*/ 	.short	(.L_19 - .L_18)
	.align		4
.L_18:
        /*0070*/ 	.word	index@(_Z16canonicityKernelPiS_S_S_S_S_i)
        /*0074*/ 	.word	0x00000000


	//----- nvinfo : EIATTR_REGCOUNT
	.align		4
.L_19:
        /*0078*/ 	.byte	0x04, 0x2f
        /*007a*/ 	.short	(.L_21 - .L_20)
	.align		4
.L_20:
        /*007c*/ 	.word	index@(_Z24canonicityKernelSetCheckPiS_Pbi)
        /*0080*/ 	.word	0x0000000c


	//----- nvinfo : EIATTR_FRAME_SIZE
	.align		4
.L_21:
        /*0084*/ 	.byte	0x04, 0x11
        /*0086*/ 	.short	(.L_23 - .L_22)
	.align		4
.L_22:
        /*0088*/ 	.word	index@(_Z24canonicityKernelSetCheckPiS_Pbi)
        /*008c*/ 	.word	0x00000000


	//----- nvinfo : EIATTR_MIN_STACK_SIZE
	.align		4
.L_23:
        /*0090*/ 	.byte	0x04, 0x12
        /*0092*/ 	.short	(.L_25 - .L_24)
	.align		4
.L_24:
        /*0094*/ 	.word	index@(_Z24canonicityKernelSetCheckPiS_Pbi)
        /*0098*/ 	.word	0x00000000


	//----- nvinfo : EIATTR_MIN_STACK_SIZE
	.align		4
.L_25:
        /*009c*/ 	.byte	0x04, 0x12
        /*009e*/ 	.short	(.L_27 - .L_26)
	.align		4
.L_26:
        /*00a0*/ 	.word	index@(_Z16canonicityKernelPiS_S_S_S_S_i)
        /*00a4*/ 	.word	0x00000000


	//----- nvinfo : EIATTR_MIN_STACK_SIZE
	.align		4
.L_27:
        /*00a8*/ 	.byte	0x04, 0x12
        /*00aa*/ 	.short	(.L_29 - .L_28)
	.align		4
.L_28:
        /*00ac*/ 	.word	index@(_Z16makeIntentKernelPiS_S_iii)
        /*00b0*/ 	.word	0x00000000


	//----- nvinfo : EIATTR_MIN_STACK_SIZE
	.align		4
.L_29:
        /*00b4*/ 	.byte	0x04, 0x12
        /*00b6*/ 	.short	(.L_31 - .L_30)
	.align		4
.L_30:
        /*00b8*/ 	.word	index@(_Z29makeIntentKernelOnExtentEmptyPiS_i)
        /*00bc*/ 	.word	0x00000000


	//----- nvinfo : EIATTR_MIN_STACK_SIZE
	.align		4
.L_31:
        /*00c0*/ 	.byte	0x04, 0x12
        /*00c2*/ 	.short	(.L_33 - .L_32)
	.align		4
.L_32:
        /*00c4*/ 	.word	index@(_Z16makeExtentKernelPiS_S_iii)
        /*00c8*/ 	.word	0x00000000


	//----- nvinfo : EIATTR_MIN_STACK_SIZE
	.align		4
.L_33:
        /*00cc*/ 	.byte	0x04, 0x12
        /*00ce*/ 	.short	(.L_35 - .L_34)
	.align		4
.L_34:
        /*00d0*/ 	.word	index@(_Z20processConceptKernelPiS_i)
        /*00d4*/ 	.word	0x00000000
.L_35:


//--------------------- .nv.compat                --------------------------
	.section	.nv.compat,"",@"SHT_CUDA_COMPAT_INFO"
	.align	4
        /*0000*/ 	.byte	0x02, 0x09, 0x00, 0x00, 0x02, 0x02, 0x01, 0x00, 0x02, 0x05, 0x05, 0x00, 0x03, 0x07, 0x01, 0x01
        /*0010*/ 	.byte	0x02, 0x03, 0x00, 0x00, 0x02, 0x06, 0x01, 0x00, 0x04, 0x0b, 0x08, 0x00, 0x09, 0x00, 0x00, 0x00
        /*0020*/ 	.byte	0x00, 0x00, 0x00, 0x00


//--------------------- .nv.info._Z24canonicityKernelSetCheckPiS_Pbi --------------------------
	.section	.nv.info._Z24canonicityKernelSetCheckPiS_Pbi,"",@"SHT_CUDA_INFO"
	.sectionflags	@""
	.align	4


	//----- nvinfo : EIATTR_CUDA_API_VERSION
	.align		4
        /*0000*/ 	.byte	0x04, 0x37
        /*0002*/ 	.short	(.L_37 - .L_36)
.L_36:
        /*0004*/ 	.word	0x00000082


	//----- nvinfo : EIATTR_KPARAM_INFO
	.align		4
.L_37:
        /*0008*/ 	.byte	0x04, 0x17
        /*000a*/ 	.short	(.L_39 - .L_38)
.L_38:
        /*000c*/ 	.word	0x00000000
        /*0010*/ 	.short	0x0003
        /*0012*/ 	.short	0x0018
        /*0014*/ 	.byte	0x00, 0xf0, 0x11, 0x00


	//----- nvinfo : EIATTR_KPARAM_INFO
	.align		4
.L_39:
        /*0018*/ 	.byte	0x04, 0x17
        /*001a*/ 	.short	(.L_41 - .L_40)
.L_40:
        /*001c*/ 	.word	0x00000000
        /*0020*/ 	.short	0x0002
        /*0022*/ 	.short	0x0010
        /*0024*/ 	.byte	0x00, 0xf5, 0x21, 0x00


	//----- nvinfo : EIATTR_KPARAM_INFO
	.align		4
.L_41:
        /*0028*/ 	.byte	0x04, 0x17
        /*002a*/ 	.short	(.L_43 - .L_42)
.L_42:
        /*002c*/ 	.word	0x00000000
        /*0030*/ 	.short	0x0001
        /*0032*/ 	.short	0x0008
        /*0034*/ 	.byte	0x00, 0xf5, 0x21, 0x00


	//----- nvinfo : EIATTR_KPARAM_INFO
	.align		4
.L_43:
        /*0038*/ 	.byte	0x04, 0x17
        /*003a*/ 	.short	(.L_45 - .L_44)
.L_44:
        /*003c*/ 	.word	0x00000000
        /*0040*/ 	.short	0x0000
        /*0042*/ 	.short	0x0000
        /*0044*/ 	.byte	0x00, 0xf5, 0x21, 0x00


	//----- nvinfo : EIATTR_SPARSE_MMA_MASK
	.align		4
.L_45:
        /*0048*/ 	.byte	0x03, 0x50
        /*004a*/ 	.short	0x0000


	//----- nvinfo : EIATTR_MAXREG_COUNT
	.align		4
        /*004c*/ 	.byte	0x03, 0x1b
        /*004e*/ 	.short	0x00ff


	//----- nvinfo : EIATTR_MERCURY_ISA_VERSION
	.align		4
        /*0050*/ 	.byte	0x03, 0x5f
        /*0052*/ 	.short	0x0101


	//----- nvinfo : EIATTR_VRC_CTA_INIT_COUNT
	.align		4
        /*0054*/ 	.byte	0x02, 0x4a
	.zero		1
	.zero		1


	//----- nvinfo : EIATTR_EXIT_INSTR_OFFSETS
	.align		4
        /*0058*/ 	.byte	0x04, 0x1c
        /*005a*/ 	.short	(.L_47 - .L_46)


	//   ....[0]....
.L_46:
        /*005c*/ 	.word	0x00000070


	//   ....[1]....
        /*0060*/ 	.word	0x000000c0


	//   ....[2]....
        /*0064*/ 	.word	0x00000140


	//   ....[3]....
        /*0068*/ 	.word	0x00000160


	//----- nvinfo : EIATTR_CBANK_PARAM_SIZE
	.align		4
.L_47:
        /*006c*/ 	.byte	0x03, 0x19
        /*006e*/ 	.short	0x001c


	//----- nvinfo : EIATTR_PARAM_CBANK
	.align		4
        /*0070*/ 	.byte	0x04, 0x0a
        /*0072*/ 	.short	(.L_49 - .L_48)
	.align		4
.L_48:
        /*0074*/ 	.word	index@(.nv.constant0._Z24canonicityKernelSetCheckPiS_Pbi)
        /*0078*/ 	.short	0x0380
        /*007a*/ 	.short	0x001c


	//----- nvinfo : EIATTR_SW_WAR
	.align		4
.L_49:
        /*007c*/ 	.byte	0x04, 0x36
        /*007e*/ 	.short	(.L_51 - .L_50)
.L_50:
        /*0080*/ 	.word	0x00000008
.L_51:


//--------------------- .nv.info._Z16canonicityKernelPiS_S_S_S_S_i --------------------------
	.section	.nv.info._Z16canonicityKernelPiS_S_S_S_S_i,"",@"SHT_CUDA_INFO"
	.sectionflags	@""
	.align	4


	//----- nvinfo : EIATTR_CUDA_API_VERSION
	.align		4
        /*0000*/ 	.byte	0x04, 0x37
        /*0002*/ 	.short	(.L_53 - .L_52)
.L_52:
        /*0004*/ 	.word	0x00000082


	//----- nvinfo : EIATTR_KPARAM_INFO
	.align		4
.L_53:
        /*0008*/ 	.byte	0x04, 0x17
        /*000a*/ 	.short	(.L_55 - .L_54)
.L_54:
        /*000c*/ 	.word	0x00000000
        /*0010*/ 	.short	0x0006
        /*0012*/ 	.short	0x0030
        /*0014*/ 	.byte	0x00, 0xf0, 0x11, 0x00


	//----- nvinfo : EIATTR_KPARAM_INFO
	.align		4
.L_55:
        /*0018*/ 	.byte	0x04, 0x17
        /*001a*/ 	.short	(.L_57 - .L_56)
.L_56:
        /*001c*/ 	.word	0x00000000
        /*0020*/ 	.short	0x0005
        /*0022*/ 	.short	0x0028
        /*0024*/ 	.byte	0x00, 0xf5, 0x21, 0x00


	//----- nvinfo : EIATTR_KPARAM_INFO
	.align		4
.L_57:
        /*0028*/ 	.byte	0x04, 0x17
        /*002a*/ 	.short	(.L_59 - .L_58)
.L_58:
        /*002c*/ 	.word	0x00000000
        /*0030*/ 	.short	0x0004
        /*0032*/ 	.short	0x0020
        /*0034*/ 	.byte	0x00, 0xf5, 0x21, 0x00


	//----- nvinfo : EIATTR_KPARAM_INFO
	.align		4
.L_59:
        /*0038*/ 	.byte	0x04, 0x17
        /*003a*/ 	.short	(.L_61 - .L_60)
.L_60:
        /*003c*/ 	.word	0x00000000
        /*0040*/ 	.short	0x0003
        /*0042*/ 	.short	0x0018
        /*0044*/ 	.byte	0x00, 0xf5, 0x21, 0x00


	//----- nvinfo : EIATTR_KPARAM_INFO
	.align		4
.L_61:
        /*0048*/ 	.byte	0x04, 0x17
        /*004a*/ 	.short	(.L_63 - .L_62)
.L_62:
        /*004c*/ 	.word	0x00000000
        /*0050*/ 	.short	0x0002
        /*0052*/ 	.short	0x0010
        /*0054*/ 	.byte	0x00, 0xf5, 0x21, 0x00


	//----- nvinfo : EIATTR_KPARAM_INFO
	.align		4
.L_63:
        /*0058*/ 	.byte	0x04, 0x17
        /*005a*/ 	.short	(.L_65 - .L_64)
.L_64:
        /*005c*/ 	.word	0x00000000
        /*0060*/ 	.short	0x0001
        /*0062*/ 	.short	0x0008
        /*0064*/ 	.byte	0x00, 0xf5, 0x21, 0x00


	//----- nvinfo : EIATTR_KPARAM_INFO
	.align		4
.L_65:
        /*0068*/ 	.byte	0x04, 0x17
        /*006a*/ 	.short	(.L_67 - .L_66)
.L_66:
        /*006c*/ 	.word	0x00000000
        /*0070*/ 	.short	0x0000
        /*0072*/ 	.short	0x0000
        /*0074*/ 	.byte	0x00, 0xf5, 0x21, 0x00


	//----- nvinfo : EIATTR_SPARSE_MMA_MASK
	.align		4
.L_67:
        /*0078*/ 	.byte	0x03, 0x50
        /*007a*/ 	.short	0x0000


	//----- nvinfo : EIATTR_MAXREG_COUNT
	.align		4
        /*007c*/ 	.byte	0x03, 0x1b
        /*007e*/ 	.short	0x00ff


	//----- nvinfo : EIATTR_MERCURY_ISA_VERSION
	.align		4
        /*0080*/ 	.byte	0x03, 0x5f
        /*0082*/ 	.short	0x0101


	//----- nvinfo : EIATTR_VRC_CTA_INIT_COUNT
	.align		4
        /*0084*/ 	.byte	0x02, 0x4a
	.zero		1
	.zero		1


	//----- nvinfo : EIATTR_EXIT_INSTR_OFFSETS
	.align		4
        /*0088*/ 	.byte	0x04, 0x1c
        /*008a*/ 	.short	(.L_69 - .L_68)


	//   ....[0]....
.L_68:
        /*008c*/ 	.word	0x00000070


	//   ....[1]....
        /*0090*/ 	.word	0x00000220


	//   ....[2]....
        /*0094*/ 	.word	0x00000260


	//----- nvinfo : EIATTR_CBANK_PARAM_SIZE
	.align		4
.L_69:
        /*0098*/ 	.byte	0x03, 0x19
        /*009a*/ 	.short	0x0034


	//----- nvinfo : EIATTR_PARAM_CBANK
	.align		4
        /*009c*/ 	.byte	0x04, 0x0a
        /*009e*/ 	.short	(.L_71 - .L_70)
	.align		4
.L_70:
        /*00a0*/ 	.word	index@(.nv.constant0._Z16canonicityKernelPiS_S_S_S_S_i)
        /*00a4*/ 	.short	0x0380
        /*00a6*/ 	.short	0x0034


	//----- nvinfo : EIATTR_SW_WAR
	.align		4
.L_71:
        /*00a8*/ 	.byte	0x04, 0x36
        /*00aa*/ 	.short	(.L_73 - .L_72)
.L_72:
        /*00ac*/ 	.word	0x00000008
.L_73:


//--------------------- .nv.info._Z16makeIntentKernelPiS_S_iii --------------------------
	.section	.nv.info._Z16makeIntentKernelPiS_S_iii,"",@"SHT_CUDA_INFO"
	.sectionflags	@""
	.align	4


	//----- nvinfo : EIATTR_CUDA_API_VERSION
	.align		4
        /*0000*/ 	.byte	0x04, 0x37
        /*0002*/ 	.short	(.L_75 - .L_74)
.L_74:
        /*0004*/ 	.word	0x00000082


	//----- nvinfo : EIATTR_KPARAM_INFO
	.align		4
.L_75:
        /*0008*/ 	.byte	0x04, 0x17
        /*000a*/ 	.short	(.L_77 - .L_76)
.L_76:
        /*000c*/ 	.word	0x00000000
        /*0010*/ 	.short	0x0005
        /*0012*/ 	.short	0x0020
        /*0014*/ 	.byte	0x00, 0xf0, 0x11, 0x00


	//----- nvinfo : EIATTR_KPARAM_INFO
	.align		4
.L_77:
        /*0018*/ 	.byte	0x04, 0x17
        /*001a*/ 	.short	(.L_79 - .L_78)
.L_78:
        /*001c*/ 	.word	0x00000000
        /*0020*/ 	.short	0x0004
        /*0022*/ 	.short	0x001c
        /*0024*/ 	.byte	0x00, 0xf0, 0x11, 0x00


	//----- nvinfo : EIATTR_KPARAM_INFO
	.align		4
.L_79:
        /*0028*/ 	.byte	0x04, 0x17
        /*002a*/ 	.short	(.L_81 - .L_80)
.L_80:
        /*002c*/ 	.word	0x00000000
        /*0030*/ 	.short	0x0003
        /*0032*/ 	.short	0x0018
        /*0034*/ 	.byte	0x00, 0xf0, 0x11, 0x00


	//----- nvinfo : EIATTR_KPARAM_INFO
	.align		4
.L_81:
        /*0038*/ 	.byte	0x04, 0x17
        /*003a*/ 	.short	(.L_83 - .L_82)
.L_82:
        /*003c*/ 	.word	0x00000000
        /*0040*/ 	.short	0x0002
        /*0042*/ 	.short	0x0010
        /*0044*/ 	.byte	0x00, 0xf5, 0x21, 0x00


	//----- nvinfo : EIATTR_KPARAM_INFO
	.align		4
.L_83:
        /*0048*/ 	.byte	0x04, 0x17
        /*004a*/ 	.short	(.L_85 - .L_84)
.L_84:
        /*004c*/ 	.word	0x00000000
        /*0050*/ 	.short	0x0001
        /*0052*/ 	.short	0x0008
        /*0054*/ 	.byte	0x00, 0xf5, 0x21, 0x00


	//----- nvinfo : EIATTR_KPARAM_INFO
	.align		4
.L_85:
        /*0058*/ 	.byte	0x04, 0x17
        /*005a*/ 	.short	(.L_87 - .L_86)
.L_86:
        /*005c*/ 	.word	0x00000000
        /*0060*/ 	.short	0x0000
        /*0062*/ 	.short	0x0000
        /*0064*/ 	.byte	0x00, 0xf5, 0x21, 0x00


	//----- nvinfo : EIATTR_SPARSE_MMA_MASK
	.align		4
.L_87:
        /*0068*/ 	.byte	0x03, 0x50
        /*006a*/ 	.short	0x0000


	//----- nvinfo : EIATTR_MAXREG_COUNT
	.align		4
        /*006c*/ 	.byte	0x03, 0x1b
        /*006e*/ 	.short	0x00ff


	//----- nvinfo : EIATTR_MERCURY_ISA_VERSION
	.align		4
        /*0070*/ 	.byte	0x03, 0x5f
        /*0072*/ 	.short	0x0101


	//----- nvinfo : EIATTR_VRC_CTA_INIT_COUNT
	.align		4
        /*0074*/ 	.byte	0x02, 0x4a
	.zero		1
	.zero		1


	//----- nvinfo : EIATTR_EXIT_INSTR_OFFSETS
	.align		4
        /*0078*/ 	.byte	0x04, 0x1c
        /*007a*/ 	.short	(.L_89 - .L_88)


	//   ....[0]....
.L_88:
        /*007c*/ 	.word	0x00000070


	//   ....[1]....
        /*0080*/ 	.word	0x00000270


	//   ....[2]....
        /*0084*/ 	.word	0x000002b0


	//   ....[3]....
        /*0088*/ 	.word	0x00000300


	//----- nvinfo : EIATTR_CRS_STACK_SIZE
	.align		4
.L_89:
        /*008c*/ 	.byte	0x04, 0x1e
        /*008e*/ 	.short	(.L_91 - .L_90)
.L_90:
        /*0090*/ 	.word	0x00000000


	//----- nvinfo : EIATTR_CBANK_PARAM_SIZE
	.align		4
.L_91:
        /*0094*/ 	.byte	0x03, 0x19
        /*0096*/ 	.short	0x0024


	//----- nvinfo : EIATTR_PARAM_CBANK
	.align		4
        /*0098*/ 	.byte	0x04, 0x0a
        /*009a*/ 	.short	(.L_93 - .L_92)
	.align		4
.L_92:
        /*009c*/ 	.word	index@(.nv.constant0._Z16makeIntentKernelPiS_S_iii)
        /*00a0*/ 	.short	0x0380
        /*00a2*/ 	.short	0x0024


	//----- nvinfo : EIATTR_SW_WAR
	.align		4
.L_93:
        /*00a4*/ 	.byte	0x04, 0x36
        /*00a6*/ 	.short	(.L_95 - .L_94)
.L_94:
        /*00a8*/ 	.word	0x00000008
.L_95:


//--------------------- .nv.info._Z29makeIntentKernelOnExtentEmptyPiS_i --------------------------
	.section	.nv.info._Z29makeIntentKernelOnExtentEmptyPiS_i,"",@"SHT_CUDA_INFO"
	.sectionflags	@""
	.align	4


	//----- nvinfo : EIATTR_CUDA_API_VERSION
	.align		4
        /*0000*/ 	.byte	0x04, 0x37
        /*0002*/ 	.short	(.L_97 - .L_96)
.L_96:
        /*0004*/ 	.word	0x00000082


	//----- nvinfo : EIATTR_KPARAM_INFO
	.align		4
.L_97:
        /*0008*/ 	.byte	0x04, 0x17
        /*000a*/ 	.short	(.L_99 - .L_98)
.L_98:
        /*000c*/ 	.word	0x00000000
        /*0010*/ 	.short	0x0002
        /*0012*/ 	.short	0x0010
        /*0014*/ 	.byte	0x00, 0xf0, 0x11, 0x00


	//----- nvinfo : EIATTR_KPARAM_INFO
	.align		4
.L_99:
        /*0018*/ 	.byte	0x04, 0x17
        /*001a*/ 	.short	(.L_101 - .L_100)
.L_100:
        /*001c*/ 	.word	0x00000000
        /*0020*/ 	.short	0x0001
        /*0022*/ 	.short	0x0008
        /*0024*/ 	.byte	0x00, 0xf5, 0x21, 0x00


	//----- nvinfo : EIATTR_KPARAM_INFO
	.align		4
.L_101:
        /*0028*/ 	.byte	0x04, 0x17
        /*002a*/ 	.short	(.L_103 - .L_102)
.L_102:
        /*002c*/ 	.word	0x00000000
        /*0030*/ 	.short	0x0000
        /*0032*/ 	.short	0x0000
        /*0034*/ 	.byte	0x00, 0xf5, 0x21, 0x00


	//----- nvinfo : EIATTR_SPARSE_MMA_MASK
	.align		4
.L_103:
        /*0038*/ 	.byte	0x03, 0x50
        /*003a*/ 	.short	0x0000


	//----- nvinfo : EIATTR_MAXREG_COUNT
	.align		4
        /*003c*/ 	.byte	0x03, 0x1b
        /*003e*/ 	.short	0x00ff


	//----- nvinfo : EIATTR_MERCURY_ISA_VERSION
	.align		4
        /*0040*/ 	.byte	0x03, 0x5f
        /*0042*/ 	.short	0x0101


	//----- nvinfo : EIATTR_VRC_CTA_INIT_COUNT
	.align		4
        /*0044*/ 	.byte	0x02, 0x4a
	.zero		1
	.zero		1


	//----- nvinfo : EIATTR_EXIT_INSTR_OFFSETS
	.align		4
        /*0048*/ 	.byte	0x04, 0x1c
        /*004a*/ 	.short	(.L_105 - .L_104)


	//   ....[0]....
.L_104:
        /*004c*/ 	.word	0x00000010


	//----- nvinfo : EIATTR_CBANK_PARAM_SIZE
	.align		4
.L_105:
        /*0050*/ 	.byte	0x03, 0x19
        /*0052*/ 	.short	0x0014


	//----- nvinfo : EIATTR_PARAM_CBANK
	.align		4
        /*0054*/ 	.byte	0x04, 0x0a
        /*0056*/ 	.short	(.L_107 - .L_106)
	.align		4
.L_106:
        /*0058*/ 	.word	index@(.nv.constant0._Z29makeIntentKernelOnExtentEmptyPiS_i)
        /*005c*/ 	.short	0x0380
        /*005e*/ 	.short	0x0014


	//----- nvinfo : EIATTR_SW_WAR
	.align		4
.L_107:
        /*0060*/ 	.byte	0x04, 0x36
        /*0062*/ 	.short	(.L_109 - .L_108)
.L_108:
        /*0064*/ 	.word	0x00000008
.L_109:


//--------------------- .nv.info._Z16makeExtentKernelPiS_S_iii --------------------------
	.section	.nv.info._Z16makeExtentKernelPiS_S_iii,"",@"SHT_CUDA_INFO"
	.sectionflags	@""
	.align	4


	//----- nvinfo : EIATTR_CUDA_API_VERSION
	.align		4
        /*0000*/ 	.byte	0x04, 0x37
        /*0002*/ 	.short	(.L_111 - .L_110)
.L_110:
        /*0004*/ 	.word	0x00000082


	//----- nvinfo : EIATTR_KPARAM_INFO
	.align		4
.L_111:
        /*0008*/ 	.byte	0x04, 0x17
        /*000a*/ 	.short	(.L_113 - .L_112)
.L_112:
        /*000c*/ 	.word	0x00000000
        /*0010*/ 	.short	0x0005
        /*0012*/ 	.short	0x0020
        /*0014*/ 	.byte	0x00, 0xf0, 0x11, 0x00


	//----- nvinfo : EIATTR_KPARAM_INFO
	.align		4
.L_113:
        /*0018*/ 	.byte	0x04, 0x17
        /*001a*/ 	.short	(.L_115 - .L_114)
.L_114:
        /*001c*/ 	.word	0x00000000
        /*0020*/ 	.short	0x0004
        /*0022*/ 	.short	0x001c
        /*0024*/ 	.byte	0x00, 0xf0, 0x11, 0x00


	//----- nvinfo : EIATTR_KPARAM_INFO
	.align		4
.L_115:
        /*0028*/ 	.byte	0x04, 0x17
        /*002a*/ 	.short	(.L_117 - .L_116)
.L_116:
        /*002c*/ 	.word	0x00000000
        /*0030*/ 	.short	0x0003
        /*0032*/ 	.short	0x0018
        /*0034*/ 	.byte	0x00, 0xf0, 0x11, 0x00


	//----- nvinfo : EIATTR_KPARAM_INFO
	.align		4
.L_117:
        /*0038*/ 	.byte	0x04, 0x17
        /*003a*/ 	.short	(.L_119 - .L_118)
.L_118:
        /*003c*/ 	.word	0x00000000
        /*0040*/ 	.short	0x0002
        /*0042*/ 	.short	0x0010
        /*0044*/ 	.byte	0x00, 0xf5, 0x21, 0x00


	//----- nvinfo : EIATTR_KPARAM_INFO
	.align		4
.L_119:
        /*0048*/ 	.byte	0x04, 0x17
        /*004a*/ 	.short	(.L_121 - .L_120)
.L_120:
        /*004c*/ 	.word	0x00000000
        /*0050*/ 	.short	0x0001
        /*0052*/ 	.short	0x0008
        /*0054*/ 	.byte	0x00, 0xf5, 0x21, 0x00


	//----- nvinfo : EIATTR_KPARAM_INFO
	.align		4
.L_121:
        /*0058*/ 	.byte	0x04, 0x17
        /*005a*/ 	.short	(.L_123 - .L_122)
.L_122:
        /*005c*/ 	.word	0x00000000
        /*0060*/ 	.short	0x0000
        /*0062*/ 	.short	0x0000
        /*0064*/ 	.byte	0x00, 0xf5, 0x21, 0x00


	//----- nvinfo : EIATTR_SPARSE_MMA_MASK
	.align		4
.L_123:
        /*0068*/ 	.byte	0x03, 0x50
        /*006a*/ 	.short	0x0000


	//----- nvinfo : EIATTR_MAXREG_COUNT
	.align		4
        /*006c*/ 	.byte	0x03, 0x1b
        /*006e*/ 	.short	0x00ff


	//----- nvinfo : EIATTR_MERCURY_ISA_VERSION
	.align		4
        /*0070*/ 	.byte	0x03, 0x5f
        /*0072*/ 	.short	0x0101


	//----- nvinfo : EIATTR_VRC_CTA_INIT_COUNT
	.align		4
        /*0074*/ 	.byte	0x02, 0x4a
	.zero		1
	.zero		1


	//----- nvinfo : EIATTR_EXIT_INSTR_OFFSETS
	.align		4
        /*0078*/ 	.byte	0x04, 0x1c
        /*007a*/ 	.short	(.L_125 - .L_124)


	//   ....[0]....
.L_124:
        /*007c*/ 	.word	0x00000070


	//   ....[1]....
        /*0080*/ 	.word	0x00000140


	//   ....[2]....
        /*0084*/ 	.word	0x00000190


	//   ....[3]....
        /*0088*/ 	.word	0x000001b0


	//----- nvinfo : EIATTR_CBANK_PARAM_SIZE
	.align		4
.L_125:
        /*008c*/ 	.byte	0x03, 0x19
        /*008e*/ 	.short	0x0024


	//----- nvinfo : EIATTR_PARAM_CBANK
	.align		4
        /*0090*/ 	.byte	0x04, 0x0a
        /*0092*/ 	.short	(.L_127 - .L_126)
	.align		4
.L_126:
        /*0094*/ 	.word	index@(.nv.constant0._Z16makeExtentKernelPiS_S_iii)
        /*0098*/ 	.short	0x0380
        /*009a*/ 	.short	0x0024


	//----- nvinfo : EIATTR_SW_WAR
	.align		4
.L_127:
        /*009c*/ 	.byte	0x04, 0x36
        /*009e*/ 	.short	(.L_129 - .L_128)
.L_128:
        /*00a0*/ 	.word	0x00000008
.L_129:


//--------------------- .nv.info._Z20processConceptKernelPiS_i --------------------------
	.section	.nv.info._Z20processConceptKernelPiS_i,"",@"SHT_CUDA_INFO"
	.sectionflags	@""
	.align	4


	//----- nvinfo : EIATTR_CUDA_API_VERSION
	.align		4
        /*0000*/ 	.byte	0x04, 0x37
        /*0002*/ 	.short	(.L_131 - .L_130)
.L_130:
        /*0004*/ 	.word	0x00000082


	//----- nvinfo : EIATTR_KPARAM_INFO
	.align		4
.L_131:
        /*0008*/ 	.byte	0x04, 0x17
        /*000a*/ 	.short	(.L_133 - .L_132)
.L_132:
        /*000c*/ 	.word	0x00000000
        /*0010*/ 	.short	0x0002
        /*0012*/ 	.short	0x0010
        /*0014*/ 	.byte	0x00, 0xf0, 0x11, 0x00


	//----- nvinfo : EIATTR_KPARAM_INFO
	.align		4
.L_133:
        /*0018*/ 	.byte	0x04, 0x17
        /*001a*/ 	.short	(.L_135 - .L_134)
.L_134:
        /*001c*/ 	.word	0x00000000
        /*0020*/ 	.short	0x0001
        /*0022*/ 	.short	0x0008
        /*0024*/ 	.byte	0x00, 0xf5, 0x21, 0x00


	//----- nvinfo : EIATTR_KPARAM_INFO
	.align		4
.L_135:
        /*0028*/ 	.byte	0x04, 0x17
        /*002a*/ 	.short	(.L_137 - .L_136)
.L_136:
        /*002c*/ 	.word	0x00000000
        /*0030*/ 	.short	0x0000
        /*0032*/ 	.short	0x0000
        /*0034*/ 	.byte	0x00, 0xf5, 0x21, 0x00


	//----- nvinfo : EIATTR_SPARSE_MMA_MASK
	.align		4
.L_137:
        /*0038*/ 	.byte	0x03, 0x50
        /*003a*/ 	.short	0x0000


	//----- nvinfo : EIATTR_MAXREG_COUNT
	.align		4
        /*003c*/ 	.byte	0x03, 0x1b
        /*003e*/ 	.short	0x00ff


	//----- nvinfo : EIATTR_MERCURY_ISA_VERSION
	.align		4
        /*0040*/ 	.byte	0x03, 0x5f
        /*0042*/ 	.short	0x0101


	//----- nvinfo : EIATTR_VRC_CTA_INIT_COUNT
	.align		4
        /*0044*/ 	.byte	0x02, 0x4a
	.zero		1
	.zero		1


	//----- nvinfo : EIATTR_EXIT_INSTR_OFFSETS
	.align		4
        /*0048*/ 	.byte	0x04, 0x1c
        /*004a*/ 	.short	(.L_139 - .L_138)


	//   ....[0]....
.L_138:
        /*004c*/ 	.word	0x00000070


	//   ....[1]....
        /*0050*/ 	.word	0x000000f0


	//----- nvinfo : EIATTR_CBANK_PARAM_SIZE
	.align		4
.L_139:
        /*0054*/ 	.byte	0x03, 0x19
        /*0056*/ 	.short	0x0014


	//----- nvinfo : EIATTR_PARAM_CBANK
	.align		4
        /*0058*/ 	.byte	0x04, 0x0a
        /*005a*/ 	.short	(.L_141 - .L_140)
	.align		4
.L_140:
        /*005c*/ 	.word	index@(.nv.constant0._Z20processConceptKernelPiS_i)
        /*0060*/ 	.short	0x0380
        /*0062*/ 	.short	0x0014


	//----- nvinfo : EIATTR_SW_WAR
	.align		4
.L_141:
        /*0064*/ 	.byte	0x04, 0x36
        /*0066*/ 	.short	(.L_143 - .L_142)
.L_142:
        /*0068*/ 	.word	0x00000008
.L_143:


//--------------------- .nv.callgraph             --------------------------
	.section	.nv.callgraph,"",@"SHT_CUDA_CALLGRAPH"
	.align	4
	.sectionentsize	8
	.align		4
        /*0000*/ 	.word	0x00000000
	.align		4
        /*0004*/ 	.word	0xffffffff
	.align		4
        /*0008*/ 	.word	0x00000000
	.align		4
        /*000c*/ 	.word	0xfffffffe
	.align		4
        /*0010*/ 	.word	0x00000000
	.align		4
        /*0014*/ 	.word	0xfffffffd
	.align		4
        /*0018*/ 	.word	0x00000000
	.align		4
        /*001c*/ 	.word	0xfffffffc


//--------------------- .text._Z24canonicityKernelSetCheckPiS_Pbi --------------------------
	.section	.text._Z24canonicityKernelSetCheckPiS_Pbi,"ax",@progbits
	.align	128
        .global         _Z24canonicityKernelSetCheckPiS_Pbi
        .type           _Z24canonicityKernelSetCheckPiS_Pbi,@function
        .size           _Z24canonicityKernelSetCheckPiS_Pbi,(.L_x_13 - _Z24canonicityKernelSetCheckPiS_Pbi)
        .other          _Z24canonicityKernelSetCheckPiS_Pbi,@"STO_CUDA_ENTRY STV_DEFAULT"
_Z24canonicityKernelSetCheckPiS_Pbi:
.text._Z24canonicityKernelSetCheckPiS_Pbi:
[----:B------:R-:W-:Y:S01]  /*0000*/  LDC R1, c[0x0][0x37c] ;  /* 0x0000df00ff017b82 */ /* 0x000fe20000000800 */
[----:B------:R-:W0:Y:S07]  /*0010*/  S2R R0, SR_TID.X ;  /* 0x0000000000007919 */ /* 0x000e2e0000002100 */
[----:B------:R-:W0:Y:S01]  /*0020*/  S2UR UR4, SR_CTAID.X ;  /* 0x00000000000479c3 */ /* 0x000e220000002500 */
[----:B------:R-:W1:Y:S07]  /*0030*/  LDCU UR5, c[0x0][0x398] ;  /* 0x00007300ff0577ac */ /* 0x000e6e0008000800 */
[----:B------:R-:W0:Y:S02]  /*0040*/  LDC R7, c[0x0][0x360] ;  /* 0x0000d800ff077b82 */ /* 0x000e240000000800 */
[----:B0-----:R-:W-:-:S05]  /*0050*/  IMAD R7, R7, UR4, R0 ;  /* 0x0000000407077c24 */ /* 0x001fca000f8e0200 */
[----:B-1----:R-:W-:-:S13]  /*0060*/  ISETP.GE.AND P0, PT, R7, UR5, PT ;  /* 0x0000000507007c0c */ /* 0x002fda000bf06270 */
[----:B------:R-:W-:Y:S05]  /*0070*/  @P0 EXIT ;  /* 0x000000000000094d */ /* 0x000fea0003800000 */
[----:B------:R-:W0:Y:S01]  /*0080*/  LDC.64 R8, c[0x0][0x390] ;  /* 0x0000e400ff087b82 */ /* 0x000e220000000a00 */
[----:B------:R-:W0:Y:S02]  /*0090*/  LDCU.64 UR4, c[0x0][0x358] ;  /* 0x00006b00ff0477ac */ /* 0x000e240008000a00 */
[----:B0-----:R-:W2:Y:S02]  /*00a0*/  LDG.E.U8 R0, desc[UR4][R8.64] ;  /* 0x0000000408007981 */ /* 0x001ea4000c1e1100 */
[----:B--2---:R-:W-:-:S13]  /*00b0*/  ISETP.NE.AND P0, PT, R0, RZ, PT ;  /* 0x000000ff0000720c */ /* 0x004fda0003f05270 */
[----:B------:R-:W-:Y:S05]  /*00c0*/  @!P0 EXIT ;  /* 0x000000000000894d */ /* 0x000fea0003800000 */
[----:B------:R-:W0:Y:S08]  /*00d0*/  LDC.64 R2, c[0x0][0x380] ;  /* 0x0000e000ff027b82 */ /* 0x000e300000000a00 */
[----:B------:R-:W1:Y:S01]  /*00e0*/  LDC.64 R4, c[0x0][0x388] ;  /* 0x0000e200ff047b82 */ /* 0x000e620000000a00 */
[----:B0-----:R-:W-:-:S06]  /*00f0*/  IMAD.WIDE R2, R7, 0x4, R2 ;  /* 0x0000000407027825 */ /* 0x001fcc00078e0202 */
[----:B------:R-:W2:Y:S01]  /*0100*/  LDG.E R2, desc[UR4][R2.64] ;  /* 0x0000000402027981 */ /* 0x000ea2000c1e1900 */
[----:B-1----:R-:W-:-:S06]  /*0110*/  IMAD.WIDE R4, R7, 0x4, R4 ;  /* 0x0000000407047825 */ /* 0x002fcc00078e0204 */
[----:B------:R-:W2:Y:S02]  /*0120*/  LDG.E R5, desc[UR4][R4.64] ;  /* 0x0000000404057981 */ /* 0x000ea4000c1e1900 */
[----:B--2---:R-:W-:-:S13]  /*0130*/  ISETP.NE.AND P0, PT, R2, R5, PT ;  /* 0x000000050200720c */ /* 0x004fda0003f05270 */
[----:B------:R-:W-:Y:S05]  /*0140*/  @!P0 EXIT ;  /* 0x000000000000894d */ /* 0x000fea0003800000 */
[----:B------:R-:W-:Y:S01]  /*0150*/  STG.E.U8 desc[UR4][R8.64], RZ ;  /* 0x000000ff08007986 */ /* 0x000fe2000c101104 */
[----:B------:R-:W-:Y:S05]  /*0160*/  EXIT ;  /* 0x000000000000794d */ /* 0x000fea0003800000 */
.L_x_0:
[----:B------:R-:W-:-:S00]  /*0170*/  BRA `(.L_x_0) ;  /* 0xfffffffc00fc7947 */ /* 0x000fc0000383ffff */
[----:B------:R-:W-:-:S00]  /*0180*/  NOP ;  /* 0x0000000000007918 */ /* 0x000fc00000000000 */
[----:B------:R-:W-:-:S00]  /*0190*/  NOP ;  /* 0x0000000000007918 */ /* 0x000fc00000000000 */
[----:B------:R-:W-:-:S00]  /*01a0*/  NOP ;  /* 0x0000000000007918 */ /* 0x000fc00000000000 */
[----:B------:R-:W-:-:S00]  /*01b0*/  NOP ;  /* 0x0000000000007918 */ /* 0x000fc00000000000 */
[----:B------:R-:W-:-:S00]  /*01c0*/  NOP ;  /* 0x0000000000007918 */ /* 0x000fc00000000000 */
[----:B------:R-:W-:-:S00]  /*01d0*/  NOP ;  /* 0x0000000000007918 */ /* 0x000fc00000000000 */
[----:B------:R-:W-:-:S00]  /*01e0*/  NOP ;  /* 0x0000000000007918 */ /* 0x000fc00000000000 */
[----:B------:R-:W-:-:S00]  /*01f0*/  NOP ;  /* 0x0000000000007918 */ /* 0x000fc00000000000 */
.L_x_13:


//--------------------- .text._Z16canonicityKernelPiS_S_S_S_S_i --------------------------
	.section	.text._Z16canonicityKernelPiS_S_S_S_S_i,"ax",@progbits
	.align	128
        .global         _Z16canonicityKernelPiS_S_S_S_S_i
        .type           _Z16canonicityKernelPiS_S_S_S_S_i,@function
        .size           _Z16canonicityKernelPiS_S_S_S_S_i,(.L_x_14 - _Z16canonicityKernelPiS_S_S_S_S_i)
        .other          _Z16canonicityKernelPiS_S_S_S_S_i,@"STO_CUDA_ENTRY STV_DEFAULT"
_Z16canonicityKernelPiS_S_S_S_S_i:
.text._Z16canonicityKernelPiS_S_S_S_S_i:
        /* <DEDUP_REMOVED lines=9> */
[----:B------:R-:W1:Y:S07]  /*0090*/  LDCU.64 UR4, c[0x0][0x358] ;  /* 0x00006b00ff0477ac */ /* 0x000e6e0008000a00 */
[----:B------:R-:W2:Y:S08]  /*00a0*/  LDC.64 R6, c[0x0][0x380] ;  /* 0x0000e000ff067b82 */ /* 0x000eb00000000a00 */
[----:B------:R-:W3:Y:S01]  /*00b0*/  LDC.64 R8, c[0x0][0x3a8] ;  /* 0x0000ea00ff087b82 */ /* 0x000ee20000000a00 */
[----:B0-----:R-:W-:-:S06]  /*00c0*/  IMAD.WIDE R2, R0, 0x4, R2 ;  /* 0x0000000400027825 */ /* 0x001fcc00078e0202 */
[----:B-1----:R-:W4:Y:S02]  /*00d0*/  LDG.E R2, desc[UR4][R2.64] ;  /* 0x0000000402027981 */ /* 0x002f24000c1e1900 */
[----:B----4-:R-:W-:-:S13]  /*00e0*/  ISETP.NE.AND P0, PT, R2, 0x1, PT ;  /* 0x000000010200780c */ /* 0x010fda0003f05270 */
[----:B------:R-:W0:Y:S02]  /*00f0*/  @!P0 LDC.64 R4, c[0x0][0x388] ;  /* 0x0000e200ff048b82 */ /* 0x000e240000000a00 */
[----:B0-----:R-:W4:Y:S01]  /*0100*/  @!P0 LDG.E R10, desc[UR4][R4.64] ;  /* 0x00000004040a8981 */ /* 0x001f22000c1e1900 */
[----:B--2---:R-:W-:Y:S01]  /*0110*/  IMAD.WIDE R6, R0, 0x4, R6 ;  /* 0x0000000400067825 */ /* 0x004fe200078e0206 */
[----:B------:R-:W-:-:S03]  /*0120*/  @!P0 MOV R17, 0x1 ;  /* 0x0000000100118802 */ /* 0x000fc60000000f00 */
[----:B---3--:R-:W-:Y:S01]  /*0130*/  IMAD.WIDE R8, R0, 0x4, R8 ;  /* 0x0000000400087825 */ /* 0x008fe200078e0208 */
[----:B----4-:R-:W-:-:S05]  /*0140*/  @!P0 IADD3 R13, PT, PT, R10, 0x1, RZ ;  /* 0x000000010a0d8810 */ /* 0x010fca0007ffe0ff */
[----:B------:R0:W-:Y:S04]  /*0150*/  @!P0 STG.E desc[UR4][R4.64], R13 ;  /* 0x0000000d04008986 */ /* 0x0001e8000c101904 */
[----:B------:R0:W-:Y:S04]  /*0160*/  @!P0 STG.E desc[UR4][R6.64], R17 ;  /* 0x0000001106008986 */ /* 0x0001e8000c101904 */
[----:B------:R0:W-:Y:S04]  /*0170*/  @P0 STG.E desc[UR4][R6.64], RZ ;  /* 0x000000ff06000986 */ /* 0x0001e8000c101904 */
[----:B------:R-:W2:Y:S02]  /*0180*/  LDG.E R8, desc[UR4][R8.64] ;  /* 0x0000000408087981 */ /* 0x000ea4000c1e1900 */
[----:B--2---:R-:W-:-:S13]  /*0190*/  ISETP.NE.AND P0, PT, R8, 0x1, PT ;  /* 0x000000010800780c */ /* 0x004fda0003f05270 */
[----:B------:R-:W1:Y:S08]  /*01a0*/  @!P0 LDC.64 R2, c[0x0][0x398] ;  /* 0x0000e600ff028b82 */ /* 0x000e700000000a00 */
[----:B------:R-:W2:Y:S01]  /*01b0*/  @!P0 LDC.64 R10, c[0x0][0x390] ;  /* 0x0000e400ff0a8b82 */ /* 0x000ea20000000a00 */
[----:B-1----:R-:W3:Y:S01]  /*01c0*/  @!P0 LDG.E R12, desc[UR4][R2.64] ;  /* 0x00000004020c8981 */ /* 0x002ee2000c1e1900 */
[----:B------:R-:W-:Y:S01]  /*01d0*/  @!P0 MOV R19, 0x1 ;  /* 0x0000000100138802 */ /* 0x000fe20000000f00 */
[----:B--2---:R-:W-:Y:S01]  /*01e0*/  @!P0 IMAD.WIDE R10, R0, 0x4, R10 ;  /* 0x00000004000a8825 */ /* 0x004fe200078e020a */
[----:B---3--:R-:W-:-:S05]  /*01f0*/  @!P0 IADD3 R15, PT, PT, R12, 0x1, RZ ;  /* 0x000000010c0f8810 */ /* 0x008fca0007ffe0ff */
[----:B------:R0:W-:Y:S04]  /*0200*/  @!P0 STG.E desc[UR4][R2.64], R15 ;  /* 0x0000000f02008986 */ /* 0x0001e8000c101904 */
[----:B------:R0:W-:Y:S01]  /*0210*/  @!P0 STG.E desc[UR4][R10.64], R19 ;  /* 0x000000130a008986 */ /* 0x0001e2000c101904 */
[----:B------:R-:W-:Y:S05]  /*0220*/  @!P0 EXIT ;  /* 0x000000000000894d */ /* 0x000fea0003800000 */
[----:B0-----:R-:W0:Y:S02]  /*0230*/  LDC.64 R2, c[0x0][0x390] ;  /* 0x0000e400ff027b82 */ /* 0x001e240000000a00 */
[----:B0-----:R-:W-:-:S05]  /*0240*/  IMAD.WIDE R2, R0, 0x4, R2 ;  /* 0x0000000400027825 */ /* 0x001fca00078e0202 */
[----:B------:R-:W-:Y:S01]  /*0250*/  STG.E desc[UR4][R2.64], RZ ;  /* 0x000000ff02007986 */ /* 0x000fe2000c101904 */
[----:B------:R-:W-:Y:S05]  /*0260*/  EXIT ;  /* 0x000000000000794d */ /* 0x000fea0003800000 */
.L_x_1:
        /* <DEDUP_REMOVED lines=9> */
.L_x_14:


//--------------------- .text._Z16makeIntentKernelPiS_S_iii --------------------------
	.section	.text._Z16makeIntentKernelPiS_S_iii,"ax",@progbits
	.align	128
        .global         _Z16makeIntentKernelPiS_S_iii
        .type           _Z16makeIntentKernelPiS_S_iii,@function
        .size           _Z16makeIntentKernelPiS_S_iii,(.L_x_15 - _Z16makeIntentKernelPiS_S_iii)
        .other          _Z16makeIntentKernelPiS_S_iii,@"STO_CUDA_ENTRY STV_DEFAULT"
_Z16makeIntentKernelPiS_S_iii:
.text._Z16makeIntentKernelPiS_S_iii:
        /* <DEDUP_REMOVED lines=8> */
[----:B------:R-:W0:Y:S01]  /*0080*/  LDCU.64 UR6, c[0x0][0x398] ;  /* 0x00007300ff0677ac */ /* 0x000e220008000a00 */
[----:B------:R-:W1:Y:S01]  /*0090*/  LDCU.64 UR4, c[0x0][0x358] ;  /* 0x00006b00ff0477ac */ /* 0x000e620008000a00 */
[----:B0-----:R-:W-:-:S09]  /*00a0*/  UISETP.NE.AND UP0, UPT, UR6, UR7, UPT ;  /* 0x000000070600728c */ /* 0x001fd2000bf05270 */
[----:B-1----:R-:W-:Y:S05]  /*00b0*/  BRA.U !UP0, `(.L_x_2) ;  /* 0x0000000108807547 */ /* 0x002fea000b800000 */
[----:B------:R-:W-:Y:S01]  /*00c0*/  UISETP.GE.AND UP0, UPT, UR7, 0x1, UPT ;  /* 0x000000010700788c */ /* 0x000fe2000bf06270 */
[----:B------:R-:W-:Y:S08]  /*00d0*/  BSSY.RECONVERGENT B0, `(.L_x_3) ;  /* 0x0000015000007945 */ /* 0x000ff00003800200 */
[----:B------:R-:W-:Y:S05]  /*00e0*/  BRA.U !UP0, `(.L_x_4) ;  /* 0x00000001084c7547 */ /* 0x000fea000b800000 */
[----:B------:R-:W0:Y:S01]  /*00f0*/  LDC.64 R4, c[0x0][0x388] ;  /* 0x0000e200ff047b82 */ /* 0x000e220000000a00 */
[----:B------:R-:W-:Y:S01]  /*0100*/  HFMA2 R0, -RZ, RZ, 0, 0 ;  /* 0x00000000ff007431 */ /* 0x000fe200000001ff */
[----:B------:R-:W1:Y:S01]  /*0110*/  LDCU UR6, c[0x0][0x3a0] ;  /* 0x00007400ff0677ac */ /* 0x000e620008000800 */
[----:B------:R-:W2:Y:S05]  /*0120*/  LDCU UR7, c[0x0][0x39c] ;  /* 0x00007380ff0777ac */ /* 0x000eaa0008000800 */
[----:B------:R-:W3:Y:S02]  /*0130*/  LDC.64 R6, c[0x0][0x390] ;  /* 0x0000e400ff067b82 */ /* 0x000ee40000000a00 */
.L_x_8:
[----:B0-----:R-:W-:-:S06]  /*0140*/  IMAD.WIDE.U32 R2, R0, 0x4, R4 ;  /* 0x0000000400027825 */ /* 0x001fcc00078e0004 */
[----:B------:R-:W4:Y:S01]  /*0150*/  LDG.E R2, desc[UR4][R2.64] ;  /* 0x0000000402027981 */ /* 0x000f22000c1e1900 */
[----:B------:R-:W-:Y:S01]  /*0160*/  BSSY.RECONVERGENT B1, `(.L_x_5) ;  /* 0x0000008000017945 */ /* 0x000fe20003800200 */
[----:B----4-:R-:W-:-:S13]  /*0170*/  ISETP.NE.AND P0, PT, R2, -0x1, PT ;  /* 0xffffffff0200780c */ /* 0x010fda0003f05270 */
[----:B------:R-:W-:Y:S05]  /*0180*/  @!P0 BRA `(.L_x_6) ;  /* 0x0000000000148947 */ /* 0x000fea0003800000 */
[----:B-1----:R-:W-:-:S04]  /*0190*/  IMAD R3, R0, UR6, R9 ;  /* 0x0000000600037c24 */ /* 0x002fc8000f8e0209 */
[----:B---3--:R-:W-:-:S06]  /*01a0*/  IMAD.WIDE R2, R3, 0x4, R6 ;  /* 0x0000000403027825 */ /* 0x008fcc00078e0206 */
[----:B------:R-:W3:Y:S02]  /*01b0*/  LDG.E R2, desc[UR4][R2.64] ;  /* 0x0000000402027981 */ /* 0x000ee4000c1e1900 */
[----:B---3--:R-:W-:-:S13]  /*01c0*/  ISETP.NE.AND P0, PT, R2, 0x1, PT ;  /* 0x000000010200780c */ /* 0x008fda0003f05270 */
[----:B------:R-:W-:Y:S05]  /*01d0*/  @P0 BRA `(.L_x_7) ;  /* 0x0000000000280947 */ /* 0x000fea0003800000 */
.L_x_6:
[----:B-12---:R-:W-:Y:S05]  /*01e0*/  BSYNC.RECONVERGENT B1 ;  /* 0x0000000000017941 */ /* 0x006fea0003800200 */
.L_x_5:
[----:B------:R-:W-:-:S04]  /*01f0*/  IADD3 R0, PT, PT, R0, 0x1, RZ ;  /* 0x0000000100007810 */ /* 0x000fc80007ffe0ff */
[----:B------:R-:W-:-:S13]  /*0200*/  ISETP.NE.AND P0, PT, R0, UR7, PT ;  /* 0x0000000700007c0c */ /* 0x000fda000bf05270 */
[----:B------:R-:W-:Y:S05]  /*0210*/  @P0 BRA `(.L_x_8) ;  /* 0xfffffffc00c80947 */ /* 0x000fea000383ffff */
.L_x_4:
[----:B------:R-:W-:Y:S05]  /*0220*/  BSYNC.RECONVERGENT B0 ;  /* 0x0000000000007941 */ /* 0x000fea0003800200 */
.L_x_3:
[----:B------:R-:W0:Y:S01]  /*0230*/  LDC.64 R2, c[0x0][0x380] ;  /* 0x0000e000ff027b82 */ /* 0x000e220000000a00 */
[----:B------:R-:W-:Y:S01]  /*0240*/  MOV R5, 0x1 ;  /* 0x0000000100057802 */ /* 0x000fe20000000f00 */
[----:B0-----:R-:W-:-:S05]  /*0250*/  IMAD.WIDE R2, R9, 0x4, R2 ;  /* 0x0000000409027825 */ /* 0x001fca00078e0202 */
[----:B------:R-:W-:Y:S01]  /*0260*/  STG.E desc[UR4][R2.64], R5 ;  /* 0x0000000502007986 */ /* 0x000fe2000c101904 */
[----:B------:R-:W-:Y:S05]  /*0270*/  EXIT ;  /* 0x000000000000794d */ /* 0x000fea0003800000 */
.L_x_7:
[----:B------:R-:W0:Y:S02]  /*0280*/  LDC.64 R2, c[0x0][0x380] ;  /* 0x0000e000ff027b82 */ /* 0x000e240000000a00 */
[----:B0-----:R-:W-:-:S05]  /*0290*/  IMAD.WIDE R2, R9, 0x4, R2 ;  /* 0x0000000409027825 */ /* 0x001fca00078e0202 */
[----:B------:R-:W-:Y:S01]  /*02a0*/  STG.E desc[UR4][R2.64], RZ ;  /* 0x000000ff02007986 */ /* 0x000fe2000c101904 */
[----:B--2---:R-:W-:Y:S05]  /*02b0*/  EXIT ;  /* 0x000000000000794d */ /* 0x004fea0003800000 */
.L_x_2:
[----:B------:R-:W0:Y:S01]  /*02c0*/  LDC.64 R2, c[0x0][0x380] ;  /* 0x0000e000ff027b82 */ /* 0x000e220000000a00 */
[----:B------:R-:W-:Y:S02]  /*02d0*/  HFMA2 R5, -RZ, RZ, 0, 5.9604644775390625e-08 ;  /* 0x00000001ff057431 */ /* 0x000fe400000001ff */
[----:B0-----:R-:W-:-:S05]  /*02e0*/  IMAD.WIDE R2, R9, 0x4, R2 ;  /* 0x0000000409027825 */ /* 0x001fca00078e0202 */
[----:B------:R-:W-:Y:S01]  /*02f0*/  STG.E desc[UR4][R2.64], R5 ;  /* 0x0000000502007986 */ /* 0x000fe2000c101904 */
[----:B------:R-:W-:Y:S05]  /*0300*/  EXIT ;  /* 0x000000000000794d */ /* 0x000fea0003800000 */
.L_x_9:
        /* <DEDUP_REMOVED lines=15> */
.L_x_15:


//--------------------- .text._Z29makeIntentKernelOnExtentEmptyPiS_i --------------------------
	.section	.text._Z29makeIntentKernelOnExtentEmptyPiS_i,"ax",@progbits
	.align	128
        .global         _Z29makeIntentKernelOnExtentEmptyPiS_i
        .type           _Z29makeIntentKernelOnExtentEmptyPiS_i,@function
        .size           _Z29makeIntentKernelOnExtentEmptyPiS_i,(.L_x_16 - _Z29makeIntentKernelOnExtentEmptyPiS_i)
        .other          _Z29makeIntentKernelOnExtentEmptyPiS_i,@"STO_CUDA_ENTRY STV_DEFAULT"
_Z29makeIntentKernelOnExtentEmptyPiS_i:
.text._Z29makeIntentKernelOnExtentEmptyPiS_i:
[----:B------:R-:W-:Y:S01]  /*0000*/  LDC R1, c[0x0][0x37c] ;  /* 0x0000df00ff017b82 */ /* 0x000fe20000000800 */
[----:B------:R-:W-:Y:S05]  /*0010*/  EXIT ;  /* 0x000000000000794d */ /* 0x000fea0003800000 */
.L_x_10:
        /* <DEDUP_REMOVED lines=14> */
.L_x_16:


//--------------------- .text._Z16makeExtentKernelPiS_S_iii --------------------------
	.section	.text._Z16makeExtentKernelPiS_S_iii,"ax",@progbits
	.align	128
        .global         _Z16makeExtentKernelPiS_S_iii
        .type           _Z16makeExtentKernelPiS_S_iii,@function
        .size           _Z16makeExtentKernelPiS_S_iii,(.L_x_17 - _Z16makeExtentKernelPiS_S_iii)
        .other          _Z16makeExtentKernelPiS_S_iii,@"STO_CUDA_ENTRY STV_DEFAULT"
_Z16makeExtentKernelPiS_S_iii:
.text._Z16makeExtentKernelPiS_S_iii:
        /* <DEDUP_REMOVED lines=8> */
[----:B------:R-:W0:Y:S01]  /*0080*/  LDC R0, c[0x0][0x398] ;  /* 0x0000e600ff007b82 */ /* 0x000e220000000800 */
[----:B------:R-:W0:Y:S01]  /*0090*/  LDCU UR6, c[0x0][0x3a0] ;  /* 0x00007400ff0677ac */ /* 0x000e220008000800 */
[----:B------:R-:W-:Y:S01]  /*00a0*/  MOV R11, 0xffffffff ;  /* 0xffffffff000b7802 */ /* 0x000fe20000000f00 */
[----:B------:R-:W1:Y:S05]  /*00b0*/  LDCU.64 UR4, c[0x0][0x358] ;  /* 0x00006b00ff0477ac */ /* 0x000e6a0008000a00 */
[----:B------:R-:W2:Y:S08]  /*00c0*/  LDC.64 R2, c[0x0][0x380] ;  /* 0x0000e000ff027b82 */ /* 0x000eb00000000a00 */
[----:B------:R-:W3:Y:S01]  /*00d0*/  LDC.64 R4, c[0x0][0x390] ;  /* 0x0000e400ff047b82 */ /* 0x000ee20000000a00 */
[----:B0-----:R-:W-:-:S02]  /*00e0*/  IMAD R9, R7, UR6, R0 ;  /* 0x0000000607097c24 */ /* 0x001fc4000f8e0200 */
[----:B--2---:R-:W-:-:S05]  /*00f0*/  IMAD.WIDE R2, R7, 0x4, R2 ;  /* 0x0000000407027825 */ /* 0x004fca00078e0202 */
[----:B-1----:R0:W-:Y:S01]  /*0100*/  STG.E desc[UR4][R2.64], R11 ;  /* 0x0000000b02007986 */ /* 0x0021e2000c101904 */
[----:B---3--:R-:W-:-:S06]  /*0110*/  IMAD.WIDE R4, R9, 0x4, R4 ;  /* 0x0000000409047825 */ /* 0x008fcc00078e0204 */
[----:B------:R-:W2:Y:S02]  /*0120*/  LDG.E R4, desc[UR4][R4.64] ;  /* 0x0000000404047981 */ /* 0x000ea4000c1e1900 */
[----:B--2---:R-:W-:-:S13]  /*0130*/  ISETP.NE.AND P0, PT, R4, 0x1, PT ;  /* 0x000000010400780c */ /* 0x004fda0003f05270 */
[----:B0-----:R-:W-:Y:S05]  /*0140*/  @P0 EXIT ;  /* 0x000000000000094d */ /* 0x001fea0003800000 */
[----:B------:R-:W0:Y:S02]  /*0150*/  LDC.64 R4, c[0x0][0x388] ;  /* 0x0000e200ff047b82 */ /* 0x000e240000000a00 */
[----:B0-----:R-:W-:-:S06]  /*0160*/  IMAD.WIDE R4, R7, 0x4, R4 ;  /* 0x0000000407047825 */ /* 0x001fcc00078e0204 */
[----:B------:R-:W2:Y:S02]  /*0170*/  LDG.E R4, desc[UR4][R4.64] ;  /* 0x0000000404047981 */ /* 0x000ea4000c1e1900 */
[----:B--2---:R-:W-:-:S13]  /*0180*/  ISETP.NE.AND P0, PT, R4, -0x1, PT ;  /* 0xffffffff0400780c */ /* 0x004fda0003f05270 */
[----:B------:R-:W-:Y:S05]  /*0190*/  @!P0 EXIT ;  /* 0x000000000000894d */ /* 0x000fea0003800000 */
[----:B------:R-:W-:Y:S01]  /*01a0*/  STG.E desc[UR4][R2.64], R7 ;  /* 0x0000000702007986 */ /* 0x000fe2000c101904 */
[----:B------:R-:W-:Y:S05]  /*01b0*/  EXIT ;  /* 0x000000000000794d */ /* 0x000fea0003800000 */
.L_x_11:
        /* <DEDUP_REMOVED lines=12> */
.L_x_17:


//--------------------- .text._Z20processConceptKernelPiS_i --------------------------
	.section	.text._Z20processConceptKernelPiS_i,"ax",@progbits
	.align	128
        .global         _Z20processConceptKernelPiS_i
        .type           _Z20processConceptKernelPiS_i,@function
        .size           _Z20processConceptKernelPiS_i,(.L_x_18 - _Z20processConceptKernelPiS_i)
        .other          _Z20processConceptKernelPiS_i,@"STO_CUDA_ENTRY STV_DEFAULT"
_Z20processConceptKernelPiS_i:
.text._Z20processConceptKernelPiS_i:
        /* <DEDUP_REMOVED lines=10> */
[----:B------:R-:W2:Y:S01]  /*00a0*/  LDC.64 R4, c[0x0][0x388] ;  /* 0x0000e200ff047b82 */ /* 0x000ea20000000a00 */
[----:B0-----:R-:W-:-:S06]  /*00b0*/  IMAD.WIDE R2, R7, 0x4, R2 ;  /* 0x0000000407027825 */ /* 0x001fcc00078e0202 */
[----:B-1----:R-:W3:Y:S01]  /*00c0*/  LDG.E R3, desc[UR4][R2.64] ;  /* 0x0000000402037981 */ /* 0x002ee2000c1e1900 */
[----:B--2---:R-:W-:-:S05]  /*00d0*/  IMAD.WIDE R4, R7, 0x4, R4 ;  /* 0x0000000407047825 */ /* 0x004fca00078e0204 */
[----:B---3--:R-:W-:Y:S01]  /*00e0*/  STG.E desc[UR4][R4.64], R3 ;  /* 0x0000000304007986 */ /* 0x008fe2000c101904 */
[----:B------:R-:W-:Y:S05]  /*00f0*/  EXIT ;  /* 0x000000000000794d */ /* 0x000fea0003800000 */
.L_x_12:
        /* <DEDUP_REMOVED lines=16> */
.L_x_18:


//--------------------- .nv.shared.reserved.0     --------------------------
	.section	.nv.shared.reserved.0,"aw",@nobits
	.weak		__nv_reservedSMEM_offset_0_alias
	.size		__nv_reservedSMEM_offset_0_alias, 0, 64
	.other		__nv_reservedSMEM_offset_0_alias,@"STO_CUDA_RESERVED_SHARED STV_DEFAULT"
__nv_reservedSMEM_offset_0_alias:
	.zero		0
	.zero		64


//--------------------- .nv.constant0._Z24canonicityKernelSetCheckPiS_Pbi --------------------------
	.section	.nv.constant0._Z24canonicityKernelSetCheckPiS_Pbi,"a",@progbits
	.sectionflags	@""
	.align	4
.nv.constant0._Z24canonicityKernelSetCheckPiS_Pbi:
	.zero		924


//--------------------- .nv.constant0._Z16canonicityKernelPiS_S_S_S_S_i --------------------------
	.section	.nv.constant0._Z16canonicityKernelPiS_S_S_S_S_i,"a",@progbits
	.sectionflags	@""
	.align	4
.nv.constant0._Z16canonicityKernelPiS_S_S_S_S_i:
	.zero		948


//--------------------- .nv.constant0._Z16makeIntentKernelPiS_S_iii --------------------------
	.section	.nv.constant0._Z16makeIntentKernelPiS_S_iii,"a",@progbits
	.sectionflags	@""
	.align	4
.nv.constant0._Z16makeIntentKernelPiS_S_iii:
	.zero		932


//--------------------- .nv.constant0._Z29makeIntentKernelOnExtentEmptyPiS_i --------------------------
	.section	.nv.constant0._Z29makeIntentKernelOnExtentEmptyPiS_i,"a",@progbits
	.sectionflags	@""
	.align	4
.nv.constant0._Z29makeIntentKernelOnExtentEmptyPiS_i:
	.zero		916


//--------------------- .nv.constant0._Z16makeExtentKernelPiS_S_iii --------------------------
	.section	.nv.constant0._Z16makeExtentKernelPiS_S_iii,"a",@progbits
	.sectionflags	@""
	.align	4
.nv.constant0._Z16makeExtentKernelPiS_S_iii:
	.zero		932


//--------------------- .nv.constant0._Z20processConceptKernelPiS_i --------------------------
	.section	.nv.constant0._Z20processConceptKernelPiS_i,"a",@progbits
	.sectionflags	@""
	.align	4
.nv.constant0._Z20processConceptKernelPiS_i:
	.zero		916


//--------------------- SYMBOLS --------------------------

	.type		.nv.reservedSmem.offset0,@object
	.size		.nv.reservedSmem.offset0,0x4
